//
// Generated by NVIDIA NVVM Compiler
//
// Compiler Build ID: CL-36424714
// Cuda compilation tools, release 13.0, V13.0.88
// Based on NVVM 20.0.0
//

.version 9.0
.target sm_100
.address_size 64

	// .globl	_Z14hello_from_gpuv
.extern .func  (.param .b32 func_retval0) vprintf
(
	.param .b64 vprintf_param_0,
	.param .b64 vprintf_param_1
)
;
.global .align 1 .b8 $str[51] = {72, 101, 108, 108, 111, 32, 102, 114, 111, 109, 32, 98, 108, 111, 99, 107, 32, 37, 100, 32, 97, 110, 100, 32, 116, 104, 114, 101, 97, 100, 32, 37, 100, 44, 32, 103, 108, 111, 98, 97, 108, 32, 105, 100, 32, 61, 32, 37, 100, 10};

.visible .entry _Z14hello_from_gpuv()
{
	.local .align 8 .b8 	__local_depot0[16];
	.reg .b64 	%SP;
	.reg .b64 	%SPL;
	.reg .b32 	%r<7>;
	.reg .b64 	%rd<5>;

	mov.u64 	%SPL, __local_depot0;
	cvta.local.u64 	%SP, %SPL;
	add.u64 	%rd1, %SP, 0;
	add.u64 	%rd2, %SPL, 0;
	mov.u32 	%r1, %ctaid.x;
	mov.u32 	%r2, %tid.x;
	mov.u32 	%r3, %ntid.x;
	mad.lo.s32 	%r4, %r1, %r3, %r2;
	st.local.v2.u32 	[%rd2], {%r1, %r2};
	st.local.u32 	[%rd2+8], %r4;
	mov.u64 	%rd3, $str;
	cvta.global.u64 	%rd4, %rd3;
	{ // callseq 0, 0
	.param .b64 param0;
	st.param.b64 	[param0], %rd4;
	.param .b64 param1;
	st.param.b64 	[param1], %rd1;
	.param .b32 retval0;
	call.uni (retval0), 
	vprintf, 
	(
	param0, 
	param1
	);
	ld.param.b32 	%r5, [retval0];
	} // callseq 0
	ret;

}


// ===== COMPILED SASS (sm_100) =====

	.target	sm_100

	.elftype	@"ET_EXEC"


//--------------------- .note.nv.tkinfo           --------------------------
	.section	.note.nv.tkinfo,"",@"SHT_NOTE"
	.sectionflags	@"SHF_NOTE_NV_TKINFO"
	.tkinfo
        /*0018*/ 	.word	0x00000002
        /*0030*/ 	.string	""
        /*0030*/ 	.string	"ptxas"
        /*0030*/ 	.string	"Cuda compilation tools, release 13.0, V13.0.88"
        /*0030*/ 	.string	"Build cuda_13.0.r13.0/compiler.36424714_0"
        /*0030*/ 	.string	"-arch sm_100 -m 64 "



//--------------------- .note.nv.cuinfo           --------------------------
	.section	.note.nv.cuinfo,"",@"SHT_NOTE"
	.sectionflags	@"SHF_NOTE_NV_CUINFO"
        /*0018*/ 	.short	0x0002
        /*001a*/ 	.short	0x0064
        /*001c*/ 	.short	0x0082
	.zero		2


//--------------------- .nv.info                  --------------------------
	.section	.nv.info,"",@"SHT_CUDA_INFO"
	.align	4


	//----- nvinfo : EIATTR_REGCOUNT
	.align		4
        /*0000*/ 	.byte	0x04, 0x2f
        /*0002*/ 	.short	(.L_2 - .L_1)
	.align		4
.L_1:
        /*0004*/ 	.word	index@(_Z14hello_from_gpuv)
        /*0008*/ 	.word	0x00000018


	//----- nvinfo : EIATTR_FRAME_SIZE
	.align		4
.L_2:
        /*000c*/ 	.byte	0x04, 0x11
        /*000e*/ 	.short	(.L_4 - .L_3)
	.align		4
.L_3:
        /*0010*/ 	.word	index@(_Z14hello_from_gpuv)
        /*0014*/ 	.word	0x00000010


	//----- nvinfo : EIATTR_MIN_STACK_SIZE
	.align		4
.L_4:
        /*0018*/ 	.byte	0x04, 0x12
        /*001a*/ 	.short	(.L_6 - .L_5)
	.align		4
.L_5:
        /*001c*/ 	.word	index@(_Z14hello_from_gpuv)
        /*0020*/ 	.word	0x00000010
.L_6:


//--------------------- .nv.compat                --------------------------
	.section	.nv.compat,"",@"SHT_CUDA_COMPAT_INFO"
	.align	4
        /*0000*/ 	.byte	0x02, 0x09, 0x00, 0x00, 0x02, 0x02, 0x01, 0x00, 0x02, 0x05, 0x05, 0x00, 0x03, 0x07, 0x01, 0x01
        /*0010*/ 	.byte	0x02, 0x03, 0x00, 0x00, 0x02, 0x06, 0x01, 0x00, 0x04, 0x0b, 0x08, 0x00, 0x09, 0x00, 0x00, 0x00
        /*0020*/ 	.byte	0x00, 0x00, 0x00, 0x00


//--------------------- .nv.info._Z14hello_from_gpuv --------------------------
	.section	.nv.info._Z14hello_from_gpuv,"",@"SHT_CUDA_INFO"
	.sectionflags	@""
	.align	4


	//----- nvinfo : EIATTR_CUDA_API_VERSION
	.align		4
        /*0000*/ 	.byte	0x04, 0x37
        /*0002*/ 	.short	(.L_8 - .L_7)
.L_7:
        /*0004*/ 	.word	0x00000082


	//----- nvinfo : EIATTR_SPARSE_MMA_MASK
	.align		4
.L_8:
        /*0008*/ 	.byte	0x03, 0x50
        /*000a*/ 	.short	0x0000


	//----- nvinfo : EIATTR_MAXREG_COUNT
	.align		4
        /*000c*/ 	.byte	0x03, 0x1b
        /*000e*/ 	.short	0x00ff


	//----- nvinfo : EIATTR_EXTERNS
	.align		4
        /*0010*/ 	.byte	0x04, 0x0f
        /*0012*/ 	.short	(.L_10 - .L_9)


	//   ....[0]....
	.align		4
.L_9:
        /*0014*/ 	.word	index@(vprintf)


	//----- nvinfo : EIATTR_MERCURY_ISA_VERSION
	.align		4
.L_10:
        /*0018*/ 	.byte	0x03, 0x5f
        /*001a*/ 	.short	0x0101


	//----- nvinfo : EIATTR_VRC_CTA_INIT_COUNT
	.align		4
        /*001c*/ 	.byte	0x02, 0x4a
	.zero		1
	.zero		1


	//----- nvinfo : EIATTR_SYSCALL_OFFSETS
	.align		4
        /*0020*/ 	.byte	0x04, 0x46
        /*0022*/ 	.short	(.L_12 - .L_11)


	//   ....[0]....
.L_11:
        /*0024*/ 	.word	0x00000120


	//----- nvinfo : EIATTR_EXIT_INSTR_OFFSETS
	.align		4
.L_12:
        /*0028*/ 	.byte	0x04, 0x1c
        /*002a*/ 	.short	(.L_14 - .L_13)


	//   ....[0]....
.L_13:
        /*002c*/ 	.word	0x00000130


	//----- nvinfo : EIATTR_SW_WAR
	.align		4
.L_14:
        /*0030*/ 	.byte	0x04, 0x36
        /*0032*/ 	.short	(.L_16 - .L_15)
.L_15:
        /*0034*/ 	.word	0x00000008
.L_16:


//--------------------- .nv.callgraph             --------------------------
	.section	.nv.callgraph,"",@"SHT_CUDA_CALLGRAPH"
	.align	4
	.sectionentsize	8
	.align		4
        /*0000*/ 	.word	0x00000000
	.align		4
        /*0004*/ 	.word	0xffffffff
	.align		4
        /*0008*/ 	.word	index@(_Z14hello_from_gpuv)
	.align		4
        /*000c*/ 	.word	index@(vprintf)
	.align		4
        /*0010*/ 	.word	0x00000000
	.align		4
        /*0014*/ 	.word	0xfffffffe
	.align		4
        /*0018*/ 	.word	0x00000000
	.align		4
        /*001c*/ 	.word	0xfffffffd
	.align		4
        /*0020*/ 	.word	0x00000000
	.align		4
        /*0024*/ 	.word	0xfffffffc


//--------------------- .nv.constant4             --------------------------
	.section	.nv.constant4,"a",@progbits
	.align	8
	.align		8
.nv.constant4:
        /*0000*/ 	.dword	vprintf
	.align		8
        /*0008*/ 	.dword	$str


//--------------------- .text._Z14hello_from_gpuv --------------------------
	.section	.text._Z14hello_from_gpuv,"ax",@progbits
	.align	128
        .global         _Z14hello_from_gpuv
        .type           _Z14hello_from_gpuv,@function
        .size           _Z14hello_from_gpuv,(.L_x_2 - _Z14hello_from_gpuv)
        .other          _Z14hello_from_gpuv,@"STO_CUDA_ENTRY STV_DEFAULT"
_Z14hello_from_gpuv:
.text._Z14hello_from_gpuv:
[----:B------:R-:W0:Y:S01]  /*0000*/  LDC R1, c[0x0][0x37c] ;  /* 0x0000df00ff017b82 */ /* 0x000e220000000800 */
[----:B------:R-:W1:Y:S01]  /*0010*/  S2R R8, SR_CTAID.X ;  /* 0x0000000000087919 */ /* 0x000e620000002500 */
[----:B------:R-:W2:Y:S01]  /*0020*/  LDCU UR5, c[0x0][0x2fc] ;  /* 0x00005f80ff0577ac */ /* 0x000ea20008000800 */
[----:B------:R-:W-:Y:S01]  /*0030*/  MOV R2, 0x0 ;  /* 0x0000000000027802 */ /* 0x000fe20000000f00 */
[----:B0-----:R-:W-:Y:S01]  /*0040*/  VIADD R1, R1, 0xfffffff0 ;  /* 0xfffffff001017836 */ /* 0x001fe20000000000 */
[----:B------:R-:W1:Y:S01]  /*0050*/  S2R R9, SR_TID.X ;  /* 0x0000000000097919 */ /* 0x000e620000002100 */
[----:B------:R-:W1:Y:S03]  /*0060*/  LDCU UR6, c[0x0][0x360] ;  /* 0x00006c00ff0677ac */ /* 0x000e660008000800 */
[----:B------:R-:W0:Y:S01]  /*0070*/  LDC.64 R2, c[0x4][R2] ;  /* 0x0100000002027b82 */ /* 0x000e220000000a00 */
[----:B------:R-:W3:Y:S02]  /*0080*/  LDCU UR4, c[0x0][0x2f8] ;  /* 0x00005f00ff0477ac */ /* 0x000ee40008000800 */
[----:B---3--:R-:W-:-:S05]  /*0090*/  IADD3 R6, P0, PT, R1, UR4, RZ ;  /* 0x0000000401067c10 */ /* 0x008fca000ff1e0ff */
[----:B--2---:R-:W-:Y:S02]  /*00a0*/  IMAD.X R7, RZ, RZ, UR5, P0 ;  /* 0x00000005ff077e24 */ /* 0x004fe400080e06ff */
[----:B-1----:R-:W-:Y:S01]  /*00b0*/  IMAD R0, R8, UR6, R9 ;  /* 0x0000000608007c24 */ /* 0x002fe2000f8e0209 */
[----:B------:R1:W-:Y:S01]  /*00c0*/  STL.64 [R1], R8 ;  /* 0x0000000801007387 */ /* 0x0003e20000100a00 */
[----:B------:R-:W2:Y:S03]  /*00d0*/  LDCU.64 UR6, c[0x4][0x8] ;  /* 0x01000100ff0677ac */ /* 0x000ea60008000a00 */
[----:B------:R1:W-:Y:S01]  /*00e0*/  STL [R1+0x8], R0 ;  /* 0x0000080001007387 */ /* 0x0003e20000100800 */
[----:B--2---:R-:W-:Y:S01]  /*00f0*/  IMAD.U32 R4, RZ, RZ, UR6 ;  /* 0x00000006ff047e24 */ /* 0x004fe2000f8e00ff */
[----:B01----:R-:W-:-:S07]  /*0100*/  MOV R5, UR7 ;  /* 0x0000000700057c02 */ /* 0x003fce0008000f00 */
[----:B------:R-:W-:-:S07]  /*0110*/  LEPC R20, `(.L_x_0) ;  /* 0x000000001014794e */ /* 0x000fce0000000000 */
[----:B------:R-:W-:Y:S05]  /*0120*/  CALL.ABS.NOINC R2 ;  /* 0x0000000002007343 */ /* 0x000fea0003c00000 */
.L_x_0:
[----:B------:R-:W-:Y:S05]  /*0130*/  EXIT ;  /* 0x000000000000794d */ /* 0x000fea0003800000 */
.L_x_1:
[----:B------:R-:W-:-:S00]  /*0140*/  BRA `(.L_x_1) ;  /* 0xfffffffc00fc7947 */ /* 0x000fc0000383ffff */
[----:B------:R-:W-:-:S00]  /*0150*/  NOP ;  /* 0x0000000000007918 */ /* 0x000fc00000000000 */
        /* <DEDUP_REMOVED lines=10> */
.L_x_2:


//--------------------- .nv.global.init           --------------------------
	.section	.nv.global.init,"aw",@progbits
.nv.global.init:
	.type		$str,@object
	.size		$str,(.L_0 - $str)
$str:
        /*0000*/ 	.byte	0x48, 0x65, 0x6c, 0x6c, 0x6f, 0x20, 0x66, 0x72, 0x6f, 0x6d, 0x20, 0x62, 0x6c, 0x6f, 0x63, 0x6b
        /*0010*/ 	.byte	0x20, 0x25, 0x64, 0x20, 0x61, 0x6e, 0x64, 0x20, 0x74, 0x68, 0x72, 0x65, 0x61, 0x64, 0x20, 0x25
        /*0020*/ 	.byte	0x64, 0x2c, 0x20, 0x67, 0x6c, 0x6f, 0x62, 0x61, 0x6c, 0x20, 0x69, 0x64, 0x20, 0x3d, 0x20, 0x25
        /*0030*/ 	.byte	0x64, 0x0a, 0x00
.L_0:


//--------------------- .nv.shared.reserved.0     --------------------------
	.section	.nv.shared.reserved.0,"aw",@nobits
	.weak		__nv_reservedSMEM_offset_0_alias
	.size		__nv_reservedSMEM_offset_0_alias, 0, 64
	.other		__nv_reservedSMEM_offset_0_alias,@"STO_CUDA_RESERVED_SHARED STV_DEFAULT"
__nv_reservedSMEM_offset_0_alias:
	.zero		0
	.zero		64


//--------------------- .nv.constant0._Z14hello_from_gpuv --------------------------
	.section	.nv.constant0._Z14hello_from_gpuv,"a",@progbits
	.sectionflags	@""
	.align	4
.nv.constant0._Z14hello_from_gpuv:
	.zero		896


//--------------------- SYMBOLS --------------------------

	.type		.nv.reservedSmem.offset0,@object
	.size		.nv.reservedSmem.offset0,0x4
	.type		vprintf,@function
